//
// Generated by NVIDIA NVVM Compiler
//
// Compiler Build ID: CL-36424714
// Cuda compilation tools, release 13.0, V13.0.88
// Based on NVVM 20.0.0
//

.version 9.0
.target sm_100
.address_size 64

	// .globl	_Z6matMulPfS_S_ii

.visible .entry _Z6matMulPfS_S_ii(
	.param .u64 .ptr .align 1 _Z6matMulPfS_S_ii_param_0,
	.param .u64 .ptr .align 1 _Z6matMulPfS_S_ii_param_1,
	.param .u64 .ptr .align 1 _Z6matMulPfS_S_ii_param_2,
	.param .u32 _Z6matMulPfS_S_ii_param_3,
	.param .u32 _Z6matMulPfS_S_ii_param_4
)
{
	.reg .pred 	%p<12>;
	.reg .b32 	%r<43>;
	.reg .b32 	%f<68>;
	.reg .b64 	%rd<53>;

	ld.param.u64 	%rd11, [_Z6matMulPfS_S_ii_param_1];
	ld.param.u64 	%rd12, [_Z6matMulPfS_S_ii_param_2];
	ld.param.u32 	%r19, [_Z6matMulPfS_S_ii_param_3];
	ld.param.u32 	%r20, [_Z6matMulPfS_S_ii_param_4];
	cvta.to.global.u64 	%rd1, %rd12;
	cvta.to.global.u64 	%rd2, %rd11;
	mov.u32 	%r21, %ctaid.x;
	mov.u32 	%r22, %tid.x;
	mad.lo.s32 	%r1, %r20, %r21, %r22;
	mov.u32 	%r23, %ctaid.y;
	mov.u32 	%r24, %tid.y;
	mad.lo.s32 	%r2, %r20, %r23, %r24;
	max.s32 	%r25, %r1, %r2;
	setp.ge.s32 	%p1, %r25, %r19;
	setp.lt.s32 	%p2, %r19, 1;
	mov.f32 	%f67, 0f00000000;
	or.pred  	%p3, %p1, %p2;
	@%p3 bra 	$L__BB0_12;
	mul.lo.s32 	%r3, %r2, %r19;
	and.b32  	%r4, %r19, 7;
	setp.lt.u32 	%p4, %r19, 8;
	mov.f32 	%f67, 0f00000000;
	mov.b32 	%r41, 0;
	@%p4 bra 	$L__BB0_4;
	and.b32  	%r27, %r19, 2147483640;
	neg.s32 	%r39, %r27;
	mul.wide.u32 	%rd13, %r19, 4;
	add.s64 	%rd3, %rd1, %rd13;
	mul.wide.u32 	%rd14, %r19, 8;
	add.s64 	%rd4, %rd1, %rd14;
	mul.wide.u32 	%rd15, %r19, 12;
	add.s64 	%rd5, %rd1, %rd15;
	mul.wide.u32 	%rd16, %r19, 16;
	add.s64 	%rd6, %rd1, %rd16;
	mul.wide.u32 	%rd17, %r19, 20;
	add.s64 	%rd7, %rd1, %rd17;
	mul.wide.u32 	%rd18, %r19, 24;
	add.s64 	%rd8, %rd1, %rd18;
	mul.wide.u32 	%rd19, %r19, 28;
	add.s64 	%rd9, %rd1, %rd19;
	mov.f32 	%f67, 0f00000000;
	mov.u32 	%r37, %r3;
	mov.u32 	%r38, %r1;
$L__BB0_3:
	.pragma "nounroll";
	and.b32  	%r41, %r19, 2147483640;
	mul.wide.s32 	%rd20, %r38, 4;
	add.s64 	%rd21, %rd3, %rd20;
	add.s64 	%rd22, %rd4, %rd20;
	add.s64 	%rd23, %rd5, %rd20;
	add.s64 	%rd24, %rd6, %rd20;
	add.s64 	%rd25, %rd7, %rd20;
	add.s64 	%rd26, %rd8, %rd20;
	add.s64 	%rd27, %rd9, %rd20;
	add.s64 	%rd28, %rd1, %rd20;
	mul.wide.s32 	%rd29, %r37, 4;
	add.s64 	%rd30, %rd2, %rd29;
	ld.global.f32 	%f17, [%rd30];
	ld.global.f32 	%f18, [%rd28];
	fma.rn.f32 	%f19, %f17, %f18, %f67;
	ld.global.f32 	%f20, [%rd30+4];
	ld.global.f32 	%f21, [%rd21];
	fma.rn.f32 	%f22, %f20, %f21, %f19;
	ld.global.f32 	%f23, [%rd30+8];
	ld.global.f32 	%f24, [%rd22];
	fma.rn.f32 	%f25, %f23, %f24, %f22;
	ld.global.f32 	%f26, [%rd30+12];
	ld.global.f32 	%f27, [%rd23];
	fma.rn.f32 	%f28, %f26, %f27, %f25;
	ld.global.f32 	%f29, [%rd30+16];
	ld.global.f32 	%f30, [%rd24];
	fma.rn.f32 	%f31, %f29, %f30, %f28;
	ld.global.f32 	%f32, [%rd30+20];
	ld.global.f32 	%f33, [%rd25];
	fma.rn.f32 	%f34, %f32, %f33, %f31;
	ld.global.f32 	%f35, [%rd30+24];
	ld.global.f32 	%f36, [%rd26];
	fma.rn.f32 	%f37, %f35, %f36, %f34;
	ld.global.f32 	%f38, [%rd30+28];
	ld.global.f32 	%f39, [%rd27];
	fma.rn.f32 	%f67, %f38, %f39, %f37;
	add.s32 	%r39, %r39, 8;
	shl.b32 	%r28, %r19, 3;
	add.s32 	%r38, %r38, %r28;
	add.s32 	%r37, %r37, 8;
	setp.ne.s32 	%p5, %r39, 0;
	@%p5 bra 	$L__BB0_3;
$L__BB0_4:
	setp.eq.s32 	%p6, %r4, 0;
	@%p6 bra 	$L__BB0_12;
	and.b32  	%r14, %r19, 3;
	setp.lt.u32 	%p7, %r4, 4;
	@%p7 bra 	$L__BB0_7;
	add.s32 	%r29, %r41, %r3;
	mul.wide.s32 	%rd31, %r29, 4;
	add.s64 	%rd32, %rd2, %rd31;
	ld.global.f32 	%f41, [%rd32];
	mad.lo.s32 	%r30, %r41, %r19, %r1;
	mul.wide.s32 	%rd33, %r30, 4;
	add.s64 	%rd34, %rd1, %rd33;
	ld.global.f32 	%f42, [%rd34];
	fma.rn.f32 	%f43, %f41, %f42, %f67;
	ld.global.f32 	%f44, [%rd32+4];
	mul.wide.u32 	%rd35, %r19, 4;
	add.s64 	%rd36, %rd34, %rd35;
	ld.global.f32 	%f45, [%rd36];
	fma.rn.f32 	%f46, %f44, %f45, %f43;
	ld.global.f32 	%f47, [%rd32+8];
	add.s64 	%rd37, %rd36, %rd35;
	ld.global.f32 	%f48, [%rd37];
	fma.rn.f32 	%f49, %f47, %f48, %f46;
	ld.global.f32 	%f50, [%rd32+12];
	add.s64 	%rd38, %rd37, %rd35;
	ld.global.f32 	%f51, [%rd38];
	fma.rn.f32 	%f67, %f50, %f51, %f49;
	add.s32 	%r41, %r41, 4;
$L__BB0_7:
	setp.eq.s32 	%p8, %r14, 0;
	@%p8 bra 	$L__BB0_12;
	setp.eq.s32 	%p9, %r14, 1;
	@%p9 bra 	$L__BB0_10;
	add.s32 	%r31, %r41, %r3;
	mul.wide.s32 	%rd39, %r31, 4;
	add.s64 	%rd40, %rd2, %rd39;
	ld.global.f32 	%f53, [%rd40];
	mad.lo.s32 	%r32, %r41, %r19, %r1;
	mul.wide.s32 	%rd41, %r32, 4;
	add.s64 	%rd42, %rd1, %rd41;
	ld.global.f32 	%f54, [%rd42];
	fma.rn.f32 	%f55, %f53, %f54, %f67;
	ld.global.f32 	%f56, [%rd40+4];
	mul.wide.u32 	%rd43, %r19, 4;
	add.s64 	%rd44, %rd42, %rd43;
	ld.global.f32 	%f57, [%rd44];
	fma.rn.f32 	%f67, %f56, %f57, %f55;
	add.s32 	%r41, %r41, 2;
$L__BB0_10:
	and.b32  	%r33, %r19, 1;
	setp.eq.b32 	%p10, %r33, 1;
	not.pred 	%p11, %p10;
	@%p11 bra 	$L__BB0_12;
	add.s32 	%r34, %r41, %r3;
	mul.wide.s32 	%rd45, %r34, 4;
	add.s64 	%rd46, %rd2, %rd45;
	ld.global.f32 	%f58, [%rd46];
	mad.lo.s32 	%r35, %r41, %r19, %r1;
	mul.wide.s32 	%rd47, %r35, 4;
	add.s64 	%rd48, %rd1, %rd47;
	ld.global.f32 	%f59, [%rd48];
	fma.rn.f32 	%f67, %f58, %f59, %f67;
$L__BB0_12:
	ld.param.u64 	%rd52, [_Z6matMulPfS_S_ii_param_0];
	cvta.to.global.u64 	%rd49, %rd52;
	mad.lo.s32 	%r36, %r2, %r19, %r1;
	mul.wide.s32 	%rd50, %r36, 4;
	add.s64 	%rd51, %rd49, %rd50;
	st.global.f32 	[%rd51], %f67;
	ret;

}


// ===== COMPILED SASS (sm_100) =====

	.target	sm_100

	.elftype	@"ET_EXEC"


//--------------------- .note.nv.tkinfo           --------------------------
	.section	.note.nv.tkinfo,"",@"SHT_NOTE"
	.sectionflags	@"SHF_NOTE_NV_TKINFO"
	.tkinfo
        /*0018*/ 	.word	0x00000002
        /*0030*/ 	.string	""
        /*0030*/ 	.string	"ptxas"
        /*0030*/ 	.string	"Cuda compilation tools, release 13.0, V13.0.88"
        /*0030*/ 	.string	"Build cuda_13.0.r13.0/compiler.36424714_0"
        /*0030*/ 	.string	"-arch sm_100 -m 64 "



//--------------------- .note.nv.cuinfo           --------------------------
	.section	.note.nv.cuinfo,"",@"SHT_NOTE"
	.sectionflags	@"SHF_NOTE_NV_CUINFO"
        /*0018*/ 	.short	0x0002
        /*001a*/ 	.short	0x0064
        /*001c*/ 	.short	0x0082
	.zero		2


//--------------------- .nv.info                  --------------------------
	.section	.nv.info,"",@"SHT_CUDA_INFO"
	.align	4


	//----- nvinfo : EIATTR_REGCOUNT
	.align		4
        /*0000*/ 	.byte	0x04, 0x2f
        /*0002*/ 	.short	(.L_1 - .L_0)
	.align		4
.L_0:
        /*0004*/ 	.word	index@(_Z6matMulPfS_S_ii)
        /*0008*/ 	.word	0x0000001f


	//----- nvinfo : EIATTR_FRAME_SIZE
	.align		4
.L_1:
        /*000c*/ 	.byte	0x04, 0x11
        /*000e*/ 	.short	(.L_3 - .L_2)
	.align		4
.L_2:
        /*0010*/ 	.word	index@(_Z6matMulPfS_S_ii)
        /*0014*/ 	.word	0x00000000


	//----- nvinfo : EIATTR_MIN_STACK_SIZE
	.align		4
.L_3:
        /*0018*/ 	.byte	0x04, 0x12
        /*001a*/ 	.short	(.L_5 - .L_4)
	.align		4
.L_4:
        /*001c*/ 	.word	index@(_Z6matMulPfS_S_ii)
        /*0020*/ 	.word	0x00000000
.L_5:


//--------------------- .nv.compat                --------------------------
	.section	.nv.compat,"",@"SHT_CUDA_COMPAT_INFO"
	.align	4
        /*0000*/ 	.byte	0x02, 0x09, 0x00, 0x00, 0x02, 0x02, 0x01, 0x00, 0x02, 0x05, 0x05, 0x00, 0x03, 0x07, 0x01, 0x01
        /*0010*/ 	.byte	0x02, 0x03, 0x00, 0x00, 0x02, 0x06, 0x01, 0x00, 0x04, 0x0b, 0x08, 0x00, 0x09, 0x00, 0x00, 0x00
        /*0020*/ 	.byte	0x00, 0x00, 0x00, 0x00


//--------------------- .nv.info._Z6matMulPfS_S_ii --------------------------
	.section	.nv.info._Z6matMulPfS_S_ii,"",@"SHT_CUDA_INFO"
	.sectionflags	@""
	.align	4


	//----- nvinfo : EIATTR_CUDA_API_VERSION
	.align		4
        /*0000*/ 	.byte	0x04, 0x37
        /*0002*/ 	.short	(.L_7 - .L_6)
.L_6:
        /*0004*/ 	.word	0x00000082


	//----- nvinfo : EIATTR_KPARAM_INFO
	.align		4
.L_7:
        /*0008*/ 	.byte	0x04, 0x17
        /*000a*/ 	.short	(.L_9 - .L_8)
.L_8:
        /*000c*/ 	.word	0x00000000
        /*0010*/ 	.short	0x0004
        /*0012*/ 	.short	0x001c
        /*0014*/ 	.byte	0x00, 0xf0, 0x11, 0x00


	//----- nvinfo : EIATTR_KPARAM_INFO
	.align		4
.L_9:
        /*0018*/ 	.byte	0x04, 0x17
        /*001a*/ 	.short	(.L_11 - .L_10)
.L_10:
        /*001c*/ 	.word	0x00000000
        /*0020*/ 	.short	0x0003
        /*0022*/ 	.short	0x0018
        /*0024*/ 	.byte	0x00, 0xf0, 0x11, 0x00


	//----- nvinfo : EIATTR_KPARAM_INFO
	.align		4
.L_11:
        /*0028*/ 	.byte	0x04, 0x17
        /*002a*/ 	.short	(.L_13 - .L_12)
.L_12:
        /*002c*/ 	.word	0x00000000
        /*0030*/ 	.short	0x0002
        /*0032*/ 	.short	0x0010
        /*0034*/ 	.byte	0x00, 0xf5, 0x21, 0x00


	//----- nvinfo : EIATTR_KPARAM_INFO
	.align		4
.L_13:
        /*0038*/ 	.byte	0x04, 0x17
        /*003a*/ 	.short	(.L_15 - .L_14)
.L_14:
        /*003c*/ 	.word	0x00000000
        /*0040*/ 	.short	0x0001
        /*0042*/ 	.short	0x0008
        /*0044*/ 	.byte	0x00, 0xf5, 0x21, 0x00


	//----- nvinfo : EIATTR_KPARAM_INFO
	.align		4
.L_15:
        /*0048*/ 	.byte	0x04, 0x17
        /*004a*/ 	.short	(.L_17 - .L_16)
.L_16:
        /*004c*/ 	.word	0x00000000
        /*0050*/ 	.short	0x0000
        /*0052*/ 	.short	0x0000
        /*0054*/ 	.byte	0x00, 0xf5, 0x21, 0x00


	//----- nvinfo : EIATTR_SPARSE_MMA_MASK
	.align		4
.L_17:
        /*0058*/ 	.byte	0x03, 0x50
        /*005a*/ 	.short	0x0000


	//----- nvinfo : EIATTR_MAXREG_COUNT
	.align		4
        /*005c*/ 	.byte	0x03, 0x1b
        /*005e*/ 	.short	0x00ff


	//----- nvinfo : EIATTR_MERCURY_ISA_VERSION
	.align		4
        /*0060*/ 	.byte	0x03, 0x5f
        /*0062*/ 	.short	0x0101


	//----- nvinfo : EIATTR_VRC_CTA_INIT_COUNT
	.align		4
        /*0064*/ 	.byte	0x02, 0x4a
	.zero		1
	.zero		1


	//----- nvinfo : EIATTR_EXIT_INSTR_OFFSETS
	.align		4
        /*0068*/ 	.byte	0x04, 0x1c
        /*006a*/ 	.short	(.L_19 - .L_18)


	//   ....[0]....
.L_18:
        /*006c*/ 	.word	0x00000a30


	//----- nvinfo : EIATTR_CRS_STACK_SIZE
	.align		4
.L_19:
        /*0070*/ 	.byte	0x04, 0x1e
        /*0072*/ 	.short	(.L_21 - .L_20)
.L_20:
        /*0074*/ 	.word	0x00000000


	//----- nvinfo : EIATTR_CBANK_PARAM_SIZE
	.align		4
.L_21:
        /*0078*/ 	.byte	0x03, 0x19
        /*007a*/ 	.short	0x0020


	//----- nvinfo : EIATTR_PARAM_CBANK
	.align		4
        /*007c*/ 	.byte	0x04, 0x0a
        /*007e*/ 	.short	(.L_23 - .L_22)
	.align		4
.L_22:
        /*0080*/ 	.word	index@(.nv.constant0._Z6matMulPfS_S_ii)
        /*0084*/ 	.short	0x0380
        /*0086*/ 	.short	0x0020


	//----- nvinfo : EIATTR_SW_WAR
	.align		4
.L_23:
        /*0088*/ 	.byte	0x04, 0x36
        /*008a*/ 	.short	(.L_25 - .L_24)
.L_24:
        /*008c*/ 	.word	0x00000008
.L_25:


//--------------------- .nv.callgraph             --------------------------
	.section	.nv.callgraph,"",@"SHT_CUDA_CALLGRAPH"
	.align	4
	.sectionentsize	8
	.align		4
        /*0000*/ 	.word	0x00000000
	.align		4
        /*0004*/ 	.word	0xffffffff
	.align		4
        /*0008*/ 	.word	0x00000000
	.align		4
        /*000c*/ 	.word	0xfffffffe
	.align		4
        /*0010*/ 	.word	0x00000000
	.align		4
        /*0014*/ 	.word	0xfffffffd
	.align		4
        /*0018*/ 	.word	0x00000000
	.align		4
        /*001c*/ 	.word	0xfffffffc


//--------------------- .text._Z6matMulPfS_S_ii   --------------------------
	.section	.text._Z6matMulPfS_S_ii,"ax",@progbits
	.align	128
        .global         _Z6matMulPfS_S_ii
        .type           _Z6matMulPfS_S_ii,@function
        .size           _Z6matMulPfS_S_ii,(.L_x_6 - _Z6matMulPfS_S_ii)
        .other          _Z6matMulPfS_S_ii,@"STO_CUDA_ENTRY STV_DEFAULT"
_Z6matMulPfS_S_ii:
.text._Z6matMulPfS_S_ii:
[----:B------:R-:W-:Y:S01]  /*0000*/  LDC R1, c[0x0][0x37c] ;  /* 0x0000df00ff017b82 */ /* 0x000fe20000000800 */
[----:B------:R-:W0:Y:S07]  /*0010*/  S2R R0, SR_TID.X ;  /* 0x0000000000007919 */ /* 0x000e2e0000002100 */
[----:B------:R-:W0:Y:S01]  /*0020*/  S2UR UR4, SR_CTAID.X ;  /* 0x00000000000479c3 */ /* 0x000e220000002500 */
[----:B------:R-:W1:Y:S01]  /*0030*/  LDCU.64 UR18, c[0x0][0x398] ;  /* 0x00007300ff1277ac */ /* 0x000e620008000a00 */
[----:B------:R-:W-:Y:S01]  /*0040*/  BSSY.RECONVERGENT B0, `(.L_x_0) ;  /* 0x000009a000007945 */ /* 0x000fe20003800200 */
[----:B------:R-:W2:Y:S01]  /*0050*/  S2R R13, SR_TID.Y ;  /* 0x00000000000d7919 */ /* 0x000ea20000002200 */
[----:B------:R-:W-:Y:S01]  /*0060*/  HFMA2 R12, -RZ, RZ, 0, 0 ;  /* 0x00000000ff0c7431 */ /* 0x000fe200000001ff */
[----:B------:R-:W3:Y:S03]  /*0070*/  LDCU.64 UR16, c[0x0][0x358] ;  /* 0x00006b00ff1077ac */ /* 0x000ee60008000a00 */
[----:B------:R-:W2:Y:S01]  /*0080*/  S2UR UR5, SR_CTAID.Y ;  /* 0x00000000000579c3 */ /* 0x000ea20000002600 */
[----:B-1----:R-:W-:Y:S01]  /*0090*/  MOV R2, UR19 ;  /* 0x0000001300027c02 */ /* 0x002fe20008000f00 */
[----:B------:R-:W-:-:S06]  /*00a0*/  UISETP.GE.AND UP0, UPT, UR18, 0x1, UPT ;  /* 0x000000011200788c */ /* 0x000fcc000bf06270 */
[----:B------:R-:W-:Y:S01]  /*00b0*/  PLOP3.LUT P0, PT, PT, PT, UP0, 0x80, 0x8 ;  /* 0x000000000008781c */ /* 0x000fe20003f0f008 */
[C---:B0-----:R-:W-:Y:S02]  /*00c0*/  IMAD R0, R2.reuse, UR4, R0 ;  /* 0x0000000402007c24 */ /* 0x041fe4000f8e0200 */
[----:B--2---:R-:W-:-:S05]  /*00d0*/  IMAD R13, R2, UR5, R13 ;  /* 0x00000005020d7c24 */ /* 0x004fca000f8e020d */
[----:B------:R-:W-:-:S04]  /*00e0*/  VIMNMX R2, PT, PT, R0, R13, !PT ;  /* 0x0000000d00027248 */ /* 0x000fc80007fe0100 */
[----:B------:R-:W-:-:S13]  /*00f0*/  ISETP.GE.OR P0, PT, R2, UR18, !P0 ;  /* 0x0000001202007c0c */ /* 0x000fda000c706670 */
[----:B---3--:R-:W-:Y:S05]  /*0100*/  @P0 BRA `(.L_x_1) ;  /* 0x0000000800340947 */ /* 0x008fea0003800000 */
[----:B------:R-:W-:Y:S02]  /*0110*/  UISETP.GE.U32.AND UP0, UPT, UR18, 0x8, UPT ;  /* 0x000000081200788c */ /* 0x000fe4000bf06070 */
[----:B------:R-:W-:Y:S01]  /*0120*/  IMAD R14, R13, UR18, RZ ;  /* 0x000000120d0e7c24 */ /* 0x000fe2000f8e02ff */
[----:B------:R-:W-:Y:S01]  /*0130*/  MOV R12, RZ ;  /* 0x000000ff000c7202 */ /* 0x000fe20000000f00 */
[----:B------:R-:W-:-:S05]  /*0140*/  UMOV UR4, URZ ;  /* 0x000000ff00047c82 */ /* 0x000fca0008000000 */
[----:B------:R-:W-:Y:S05]  /*0150*/  BRA.U !UP0, `(.L_x_2) ;  /* 0x0000000108f87547 */ /* 0x000fea000b800000 */
[----:B------:R-:W0:Y:S01]  /*0160*/  LDCU.64 UR20, c[0x0][0x390] ;  /* 0x00007200ff1477ac */ /* 0x000e220008000a00 */
[----:B------:R-:W-:Y:S02]  /*0170*/  MOV R12, RZ ;  /* 0x000000ff000c7202 */ /* 0x000fe40000000f00 */
[----:B------:R-:W-:Y:S01]  /*0180*/  MOV R15, R0 ;  /* 0x00000000000f7202 */ /* 0x000fe20000000f00 */
[----:B------:R-:W-:-:S04]  /*0190*/  ULOP3.LUT UR4, UR18, 0x7ffffff8, URZ, 0xc0, !UPT ;  /* 0x7ffffff812047892 */ /* 0x000fc8000f8ec0ff */
[----:B------:R-:W-:Y:S02]  /*01a0*/  UIADD3 UR4, UPT, UPT, -UR4, URZ, URZ ;  /* 0x000000ff04047290 */ /* 0x000fe4000fffe1ff */
[----:B0-----:R-:W-:Y:S02]  /*01b0*/  UIMAD.WIDE.U32 UR6, UR18, 0xc, UR20 ;  /* 0x0000000c120678a5 */ /* 0x001fe4000f8e0014 */
[----:B------:R-:W-:Y:S02]  /*01c0*/  UIMAD.WIDE.U32 UR8, UR18, 0x10, UR20 ;  /* 0x00000010120878a5 */ /* 0x000fe4000f8e0014 */
[----:B------:R-:W-:Y:S02]  /*01d0*/  UIMAD.WIDE.U32 UR10, UR18, 0x14, UR20 ;  /* 0x00000014120a78a5 */ /* 0x000fe4000f8e0014 */
[----:B------:R-:W-:Y:S02]  /*01e0*/  UIMAD.WIDE.U32 UR12, UR18, 0x18, UR20 ;  /* 0x00000018120c78a5 */ /* 0x000fe4000f8e0014 */
[----:B------:R-:W-:-:S12]  /*01f0*/  UIMAD.WIDE.U32 UR14, UR18, 0x1c, UR20 ;  /* 0x0000001c120e78a5 */ /* 0x000fd8000f8e0014 */
.L_x_3:
[----:B------:R-:W0:Y:S01]  /*0200*/  LDC.64 R2, c[0x0][0x388] ;  /* 0x0000e200ff027b82 */ /* 0x000e220000000a00 */
[----:B------:R-:W-:Y:S01]  /*0210*/  HFMA2 R8, -RZ, RZ, 0, 2.384185791015625e-07 ;  /* 0x00000004ff087431 */ /* 0x000fe200000001ff */
[----:B------:R-:W-:Y:S02]  /*0220*/  UIMAD.WIDE.U32 UR24, UR18, 0x4, UR20 ;  /* 0x00000004121878a5 */ /* 0x000fe4000f8e0014 */
[----:B------:R-:W-:-:S04]  /*0230*/  UIMAD.WIDE.U32 UR22, UR18, 0x8, UR20 ;  /* 0x00000008121678a5 */ /* 0x000fc8000f8e0014 */
[----:B------:R-:W-:Y:S02]  /*0240*/  MOV R4, UR24 ;  /* 0x0000001800047c02 */ /* 0x000fe40008000f00 */
[----:B------:R-:W-:Y:S01]  /*0250*/  MOV R5, UR25 ;  /* 0x0000001900057c02 */ /* 0x000fe20008000f00 */
[C---:B------:R-:W-:Y:S01]  /*0260*/  IMAD.WIDE R8, R15.reuse, R8, UR20 ;  /* 0x000000140f087e25 */ /* 0x040fe2000f8e0208 */
[----:B------:R-:W-:Y:S02]  /*0270*/  MOV R6, UR22 ;  /* 0x0000001600067c02 */ /* 0x000fe40008000f00 */
[----:B------:R-:W-:Y:S01]  /*0280*/  MOV R7, UR23 ;  /* 0x0000001700077c02 */ /* 0x000fe20008000f00 */
[----:B------:R-:W-:Y:S01]  /*0290*/  IMAD.WIDE R4, R15, 0x4, R4 ;  /* 0x000000040f047825 */ /* 0x000fe200078e0204 */
[----:B------:R1:W2:Y:S03]  /*02a0*/  LDG.E R20, desc[UR16][R8.64] ;  /* 0x0000001008147981 */ /* 0x0002a6000c1e1900 */
[----:B------:R-:W-:-:S02]  /*02b0*/  HFMA2 R10, -RZ, RZ, 0, 2.384185791015625e-07 ;  /* 0x00000004ff0a7431 */ /* 0x000fc400000001ff */
[----:B0-----:R-:W-:Y:S01]  /*02c0*/  IMAD.WIDE R2, R14, 0x4, R2 ;  /* 0x000000040e027825 */ /* 0x001fe200078e0202 */
[----:B------:R-:W-:Y:S01]  /*02d0*/  MOV R24, 0x4 ;  /* 0x0000000400187802 */ /* 0x000fe20000000f00 */
[----:B------:R0:W3:Y:S04]  /*02e0*/  LDG.E R19, desc[UR16][R4.64] ;  /* 0x0000001004137981 */ /* 0x0000e8000c1e1900 */
[----:B------:R-:W2:Y:S01]  /*02f0*/  LDG.E R21, desc[UR16][R2.64] ;  /* 0x0000001002157981 */ /* 0x000ea2000c1e1900 */
[----:B------:R-:W-:-:S03]  /*0300*/  IMAD.WIDE R6, R15, 0x4, R6 ;  /* 0x000000040f067825 */ /* 0x000fc600078e0206 */
[----:B------:R-:W3:Y:S01]  /*0310*/  LDG.E R18, desc[UR16][R2.64+0x4] ;  /* 0x0000041002127981 */ /* 0x000ee2000c1e1900 */
[C---:B------:R-:W-:Y:S01]  /*0320*/  IMAD.WIDE R24, R15.reuse, R24, UR6 ;  /* 0x000000060f187e25 */ /* 0x040fe2000f8e0218 */
[----:B------:R-:W-:Y:S02]  /*0330*/  MOV R26, 0x4 ;  /* 0x00000004001a7802 */ /* 0x000fe40000000f00 */
[----:B------:R4:W5:Y:S01]  /*0340*/  LDG.E R17, desc[UR16][R6.64] ;  /* 0x0000001006117981 */ /* 0x000962000c1e1900 */
[----:B-1----:R-:W-:-:S03]  /*0350*/  IMAD.WIDE R8, R15, R10, UR8 ;  /* 0x000000080f087e25 */ /* 0x002fc6000f8e020a */
[----:B------:R-:W5:Y:S01]  /*0360*/  LDG.E R16, desc[UR16][R2.64+0x8] ;  /* 0x0000081002107981 */ /* 0x000f62000c1e1900 */
[----:B------:R-:W-:Y:S02]  /*0370*/  HFMA2 R28, -RZ, RZ, 0, 2.384185791015625e-07 ;  /* 0x00000004ff1c7431 */ /* 0x000fe400000001ff */
[C---:B0-----:R-:W-:Y:S01]  /*0380*/  IMAD.WIDE R4, R15.reuse, R26, UR10 ;  /* 0x0000000a0f047e25 */ /* 0x041fe2000f8e021a */
[----:B------:R-:W5:Y:S04]  /*0390*/  LDG.E R23, desc[UR16][R24.64] ;  /* 0x0000001018177981 */ /* 0x000f68000c1e1900 */
[----:B------:R-:W5:Y:S01]  /*03a0*/  LDG.E R22, desc[UR16][R2.64+0xc] ;  /* 0x00000c1002167981 */ /* 0x000f62000c1e1900 */
[----:B----4-:R-:W-:-:S03]  /*03b0*/  IMAD.WIDE R6, R15, R10, UR12 ;  /* 0x0000000c0f067e25 */ /* 0x010fc6000f8e020a */
[----:B------:R-:W4:Y:S04]  /*03c0*/  LDG.E R9, desc[UR16][R8.64] ;  /* 0x0000001008097981 */ /* 0x000f28000c1e1900 */
[----:B------:R-:W4:Y:S01]  /*03d0*/  LDG.E R26, desc[UR16][R2.64+0x10] ;  /* 0x00001010021a7981 */ /* 0x000f22000c1e1900 */
[----:B------:R-:W-:-:S03]  /*03e0*/  IMAD.WIDE R10, R15, R28, UR14 ;  /* 0x0000000e0f0a7e25 */ /* 0x000fc6000f8e021c */
[----:B------:R-:W4:Y:S04]  /*03f0*/  LDG.E R4, desc[UR16][R4.64] ;  /* 0x0000001004047981 */ /* 0x000f28000c1e1900 */
[----:B------:R-:W4:Y:S04]  /*0400*/  LDG.E R27, desc[UR16][R2.64+0x14] ;  /* 0x00001410021b7981 */ /* 0x000f28000c1e1900 */
[----:B------:R-:W4:Y:S04]  /*0410*/  LDG.E R7, desc[UR16][R6.64] ;  /* 0x0000001006077981 */ /* 0x000f28000c1e1900 */
[----:B------:R-:W4:Y:S04]  /*0420*/  LDG.E R24, desc[UR16][R2.64+0x18] ;  /* 0x0000181002187981 */ /* 0x000f28000c1e1900 */
[----:B------:R-:W4:Y:S04]  /*0430*/  LDG.E R10, desc[UR16][R10.64] ;  /* 0x000000100a0a7981 */ /* 0x000f28000c1e1900 */
[----:B------:R-:W4:Y:S01]  /*0440*/  LDG.E R28, desc[UR16][R2.64+0x1c] ;  /* 0x00001c10021c7981 */ /* 0x000f22000c1e1900 */
[----:B------:R-:W-:-:S04]  /*0450*/  UIADD3 UR4, UPT, UPT, UR4, 0x8, URZ ;  /* 0x0000000804047890 */ /* 0x000fc8000fffe0ff */
[----:B------:R-:W-:Y:S01]  /*0460*/  UISETP.NE.AND UP0, UPT, UR4, URZ, UPT ;  /* 0x000000ff0400728c */ /* 0x000fe2000bf05270 */
[----:B------:R-:W-:Y:S01]  /*0470*/  IADD3 R14, PT, PT, R14, 0x8, RZ ;  /* 0x000000080e0e7810 */ /* 0x000fe20007ffe0ff */
[----:B--2---:R-:W-:-:S04]  /*0480*/  FFMA R21, R21, R20, R12 ;  /* 0x0000001415157223 */ /* 0x004fc8000000000c */
[----:B---3--:R-:W-:-:S04]  /*0490*/  FFMA R19, R18, R19, R21 ;  /* 0x0000001312137223 */ /* 0x008fc80000000015 */
[----:B-----5:R-:W-:-:S04]  /*04a0*/  FFMA R17, R16, R17, R19 ;  /* 0x0000001110117223 */ /* 0x020fc80000000013 */
[----:B------:R-:W-:-:S04]  /*04b0*/  FFMA R17, R22, R23, R17 ;  /* 0x0000001716117223 */ /* 0x000fc80000000011 */
[----:B----4-:R-:W-:-:S04]  /*04c0*/  FFMA R26, R26, R9, R17 ;  /* 0x000000091a1a7223 */ /* 0x010fc80000000011 */
[----:B------:R-:W-:Y:S01]  /*04d0*/  FFMA R27, R27, R4, R26 ;  /* 0x000000041b1b7223 */ /* 0x000fe2000000001a */
[----:B------:R-:W-:-:S03]  /*04e0*/  MOV R4, UR18 ;  /* 0x0000001200047c02 */ /* 0x000fc60008000f00 */
[----:B------:R-:W-:Y:S01]  /*04f0*/  FFMA R7, R24, R7, R27 ;  /* 0x0000000718077223 */ /* 0x000fe2000000001b */
[----:B------:R-:W-:-:S03]  /*0500*/  LEA R15, R4, R15, 0x3 ;  /* 0x0000000f040f7211 */ /* 0x000fc600078e18ff */
[----:B------:R-:W-:Y:S01]  /*0510*/  FFMA R12, R28, R10, R7 ;  /* 0x0000000a1c0c7223 */ /* 0x000fe20000000007 */
[----:B------:R-:W-:Y:S06]  /*0520*/  BRA.U UP0, `(.L_x_3) ;  /* 0xfffffffd00347547 */ /* 0x000fec000b83ffff */
[----:B------:R-:W-:-:S12]  /*0530*/  ULOP3.LUT UR4, UR18, 0x7ffffff8, URZ, 0xc0, !UPT ;  /* 0x7ffffff812047892 */ /* 0x000fd8000f8ec0ff */
.L_x_2:
[----:B------:R-:W-:-:S04]  /*0540*/  ULOP3.LUT UR6, UR18, 0x7, URZ, 0xc0, !UPT ;  /* 0x0000000712067892 */ /* 0x000fc8000f8ec0ff */
[----:B------:R-:W-:-:S09]  /*0550*/  UISETP.NE.AND UP0, UPT, UR6, URZ, UPT ;  /* 0x000000ff0600728c */ /* 0x000fd2000bf05270 */
[----:B------:R-:W-:Y:S05]  /*0560*/  BRA.U !UP0, `(.L_x_1) ;  /* 0x00000005081c7547 */ /* 0x000fea000b800000 */
[----:B------:R-:W-:Y:S01]  /*0570*/  UISETP.GE.U32.AND UP0, UPT, UR6, 0x4, UPT ;  /* 0x000000040600788c */ /* 0x000fe2000bf06070 */
[----:B------:R-:W-:Y:S01]  /*0580*/  IMAD R2, R13, UR18, RZ ;  /* 0x000000120d027c24 */ /* 0x000fe2000f8e02ff */
[----:B------:R-:W-:-:S04]  /*0590*/  ULOP3.LUT UR5, UR18, 0x3, URZ, 0xc0, !UPT ;  /* 0x0000000312057892 */ /* 0x000fc8000f8ec0ff */
[----:B------:R-:W-:-:S03]  /*05a0*/  UISETP.NE.AND UP1, UPT, UR5, URZ, UPT ;  /* 0x000000ff0500728c */ /* 0x000fc6000bf25270 */
[----:B------:R-:W-:Y:S08]  /*05b0*/  BRA.U !UP0, `(.L_x_4) ;  /* 0x0000000108687547 */ /* 0x000ff0000b800000 */
[----:B------:R-:W0:Y:S01]  /*05c0*/  LDC.64 R6, c[0x0][0x390] ;  /* 0x0000e400ff067b82 */ /* 0x000e220000000a00 */
[----:B------:R-:W-:Y:S02]  /*05d0*/  MOV R9, UR4 ;  /* 0x0000000400097c02 */ /* 0x000fe40008000f00 */
[----:B------:R-:W-:Y:S02]  /*05e0*/  IADD3 R3, PT, PT, R2, UR4, RZ ;  /* 0x0000000402037c10 */ /* 0x000fe4000fffe0ff */
[----:B------:R-:W-:Y:S01]  /*05f0*/  MOV R11, UR18 ;  /* 0x00000012000b7c02 */ /* 0x000fe20008000f00 */
[----:B------:R-:W-:Y:S02]  /*0600*/  IMAD R9, R9, UR18, R0 ;  /* 0x0000001209097c24 */ /* 0x000fe4000f8e0200 */
[----:B------:R-:W1:Y:S01]  /*0610*/  LDC.64 R4, c[0x0][0x388] ;  /* 0x0000e200ff047b82 */ /* 0x000e620000000a00 */
[----:B------:R-:W-:Y:S01]  /*0620*/  MOV R15, UR18 ;  /* 0x00000012000f7c02 */ /* 0x000fe20008000f00 */
[----:B0-----:R-:W-:Y:S01]  /*0630*/  IMAD.WIDE R6, R9, 0x4, R6 ;  /* 0x0000000409067825 */ /* 0x001fe200078e0206 */
[----:B------:R-:W-:-:S05]  /*0640*/  MOV R9, UR18 ;  /* 0x0000001200097c02 */ /* 0x000fca0008000f00 */
[----:B------:R-:W-:Y:S02]  /*0650*/  IMAD.WIDE.U32 R8, R9, 0x4, R6 ;  /* 0x0000000409087825 */ /* 0x000fe400078e0006 */
[----:B------:R-:W2:Y:S02]  /*0660*/  LDG.E R6, desc[UR16][R6.64] ;  /* 0x0000001006067981 */ /* 0x000ea4000c1e1900 */
[----:B-1----:R-:W-:-:S04]  /*0670*/  IMAD.WIDE R4, R3, 0x4, R4 ;  /* 0x0000000403047825 */ /* 0x002fc800078e0204 */
[----:B------:R-:W-:Y:S01]  /*0680*/  IMAD.WIDE.U32 R10, R11, 0x4, R8 ;  /* 0x000000040b0a7825 */ /* 0x000fe200078e0008 */
[----:B------:R-:W2:Y:S04]  /*0690*/  LDG.E R3, desc[UR16][R4.64] ;  /* 0x0000001004037981 */ /* 0x000ea8000c1e1900 */
[----:B------:R-:W3:Y:S01]  /*06a0*/  LDG.E R8, desc[UR16][R8.64] ;  /* 0x0000001008087981 */ /* 0x000ee2000c1e1900 */
[----:B------:R-:W-:-:S03]  /*06b0*/  IMAD.WIDE.U32 R14, R15, 0x4, R10 ;  /* 0x000000040f0e7825 */ /* 0x000fc600078e000a */
[----:B------:R-:W3:Y:S04]  /*06c0*/  LDG.E R16, desc[UR16][R4.64+0x4] ;  /* 0x0000041004107981 */ /* 0x000ee8000c1e1900 */
[----:B------:R-:W4:Y:S04]  /*06d0*/  LDG.E R17, desc[UR16][R10.64] ;  /* 0x000000100a117981 */ /* 0x000f28000c1e1900 */
[----:B------:R-:W4:Y:S04]  /*06e0*/  LDG.E R18, desc[UR16][R4.64+0x8] ;  /* 0x0000081004127981 */ /* 0x000f28000c1e1900 */
[----:B------:R-:W5:Y:S04]  /*06f0*/  LDG.E R20, desc[UR16][R4.64+0xc] ;  /* 0x00000c1004147981 */ /* 0x000f68000c1e1900 */
[----:B------:R-:W5:Y:S01]  /*0700*/  LDG.E R14, desc[UR16][R14.64] ;  /* 0x000000100e0e7981 */ /* 0x000f62000c1e1900 */
[----:B------:R-:W-:Y:S01]  /*0710*/  UIADD3 UR4, UPT, UPT, UR4, 0x4, URZ ;  /* 0x0000000404047890 */ /* 0x000fe2000fffe0ff */
[----:B--2---:R-:W-:-:S04]  /*0720*/  FFMA R3, R3, R6, R12 ;  /* 0x0000000603037223 */ /* 0x004fc8000000000c */
[----:B---3--:R-:W-:-:S04]  /*0730*/  FFMA R3, R16, R8, R3 ;  /* 0x0000000810037223 */ /* 0x008fc80000000003 */
[----:B----4-:R-:W-:-:S04]  /*0740*/  FFMA R3, R18, R17, R3 ;  /* 0x0000001112037223 */ /* 0x010fc80000000003 */
[----:B-----5:R-:W-:-:S07]  /*0750*/  FFMA R12, R20, R14, R3 ;  /* 0x0000000e140c7223 */ /* 0x020fce0000000003 */
.L_x_4:
[----:B------:R-:W-:Y:S05]  /*0760*/  BRA.U !UP1, `(.L_x_1) ;  /* 0x00000001099c7547 */ /* 0x000fea000b800000 */
[----:B------:R-:W-:Y:S01]  /*0770*/  UISETP.NE.AND UP0, UPT, UR5, 0x1, UPT ;  /* 0x000000010500788c */ /* 0x000fe2000bf05270 */
[----:B------:R-:W-:Y:S01]  /*0780*/  MOV R3, UR4 ;  /* 0x0000000400037c02 */ /* 0x000fe20008000f00 */
[----:B------:R-:W-:Y:S02]  /*0790*/  ULOP3.LUT UR5, UR18, 0x1, URZ, 0xc0, !UPT ;  /* 0x0000000112057892 */ /* 0x000fe4000f8ec0ff */
[----:B------:R-:W-:Y:S02]  /*07a0*/  MOV R5, UR18 ;  /* 0x0000001200057c02 */ /* 0x000fe40008000f00 */
[----:B------:R-:W-:Y:S01]  /*07b0*/  UISETP.NE.U32.AND UP1, UPT, UR5, 0x1, UPT ;  /* 0x000000010500788c */ /* 0x000fe2000bf25070 */
[----:B------:R-:W-:-:S04]  /*07c0*/  PLOP3.LUT P0, PT, PT, PT, UP0, 0x80, 0x8 ;  /* 0x000000000008781c */ /* 0x000fc80003f0f008 */
[----:B------:R-:W0:Y:S01]  /*07d0*/  @UP0 LDCU.64 UR8, c[0x0][0x390] ;  /* 0x00007200ff0807ac */ /* 0x000e220008000a00 */
[----:B------:R-:W-:Y:S01]  /*07e0*/  PLOP3.LUT P1, PT, PT, PT, UP1, 0x80, 0x8 ;  /* 0x000000000008781c */ /* 0x000fe20003f2f018 */
[----:B------:R-:W1:Y:S04]  /*07f0*/  @UP0 LDCU.64 UR6, c[0x0][0x388] ;  /* 0x00007100ff0607ac */ /* 0x000e680008000a00 */
[----:B------:R-:W2:Y:S03]  /*0800*/  @!UP1 LDCU.64 UR10, c[0x0][0x388] ;  /* 0x00007100ff0a97ac */ /* 0x000ea60008000a00 */
[----:B------:R-:W-:Y:S01]  /*0810*/  @P0 IMAD R3, R3, UR18, R0 ;  /* 0x0000001203030c24 */ /* 0x000fe2000f8e0200 */
[----:B------:R-:W3:Y:S01]  /*0820*/  @!UP1 LDCU.64 UR12, c[0x0][0x390] ;  /* 0x00007200ff0c97ac */ /* 0x000ee20008000a00 */
[----:B0-----:R-:W-:-:S02]  /*0830*/  MOV R10, UR8 ;  /* 0x00000008000a7c02 */ /* 0x001fc40008000f00 */
[----:B------:R-:W-:Y:S02]  /*0840*/  MOV R11, UR9 ;  /* 0x00000009000b7c02 */ /* 0x000fe40008000f00 */
[----:B-1----:R-:W-:Y:S02]  /*0850*/  MOV R6, UR6 ;  /* 0x0000000600067c02 */ /* 0x002fe40008000f00 */
[----:B------:R-:W-:Y:S01]  /*0860*/  MOV R7, UR7 ;  /* 0x0000000700077c02 */ /* 0x000fe20008000f00 */
[----:B------:R-:W-:Y:S01]  /*0870*/  @P0 IMAD.WIDE R10, R3, 0x4, R10 ;  /* 0x00000004030a0825 */ /* 0x000fe200078e020a */
[C---:B------:R-:W-:Y:S01]  /*0880*/  @P0 IADD3 R3, PT, PT, R2.reuse, UR4, RZ ;  /* 0x0000000402030c10 */ /* 0x040fe2000fffe0ff */
[----:B------:R-:W-:Y:S01]  /*0890*/  @UP0 UIADD3 UR4, UPT, UPT, UR4, 0x2, URZ ;  /* 0x0000000204040890 */ /* 0x000fe2000fffe0ff */
[----:B--2---:R-:W-:Y:S02]  /*08a0*/  MOV R8, UR10 ;  /* 0x0000000a00087c02 */ /* 0x004fe40008000f00 */
[----:B------:R-:W-:Y:S01]  /*08b0*/  MOV R9, UR11 ;  /* 0x0000000b00097c02 */ /* 0x000fe20008000f00 */
[----:B------:R-:W-:Y:S01]  /*08c0*/  @P0 IMAD.WIDE R6, R3, 0x4, R6 ;  /* 0x0000000403060825 */ /* 0x000fe200078e0206 */
[----:B---3--:R-:W-:Y:S01]  /*08d0*/  MOV R14, UR12 ;  /* 0x0000000c000e7c02 */ /* 0x008fe20008000f00 */
[----:B------:R-:W2:Y:S01]  /*08e0*/  @P0 LDG.E R16, desc[UR16][R10.64] ;  /* 0x000000100a100981 */ /* 0x000ea2000c1e1900 */
[----:B------:R-:W-:Y:S01]  /*08f0*/  MOV R17, UR4 ;  /* 0x0000000400117c02 */ /* 0x000fe20008000f00 */
[----:B------:R-:W-:Y:S01]  /*0900*/  @P0 IMAD.WIDE.U32 R4, R5, 0x4, R10 ;  /* 0x0000000405040825 */ /* 0x000fe200078e000a */
[----:B------:R-:W-:Y:S01]  /*0910*/  @!P1 IADD3 R3, PT, PT, R2, UR4, RZ ;  /* 0x0000000402039c10 */ /* 0x000fe2000fffe0ff */
[----:B------:R-:W2:Y:S01]  /*0920*/  @P0 LDG.E R19, desc[UR16][R6.64] ;  /* 0x0000001006130981 */ /* 0x000ea2000c1e1900 */
[----:B------:R-:W-:Y:S01]  /*0930*/  MOV R15, UR13 ;  /* 0x0000000d000f7c02 */ /* 0x000fe20008000f00 */
[----:B------:R-:W-:-:S02]  /*0940*/  @!P1 IMAD R17, R17, UR18, R0 ;  /* 0x0000001211119c24 */ /* 0x000fc4000f8e0200 */
[----:B------:R-:W-:Y:S01]  /*0950*/  @!P1 IMAD.WIDE R2, R3, 0x4, R8 ;  /* 0x0000000403029825 */ /* 0x000fe200078e0208 */
[----:B------:R-:W3:Y:S03]  /*0960*/  @P0 LDG.E R21, desc[UR16][R6.64+0x4] ;  /* 0x0000041006150981 */ /* 0x000ee6000c1e1900 */
[----:B------:R-:W-:Y:S01]  /*0970*/  @!P1 IMAD.WIDE R8, R17, 0x4, R14 ;  /* 0x0000000411089825 */ /* 0x000fe200078e020e */
[----:B------:R-:W3:Y:S04]  /*0980*/  @P0 LDG.E R4, desc[UR16][R4.64] ;  /* 0x0000001004040981 */ /* 0x000ee8000c1e1900 */
[----:B------:R-:W4:Y:S04]  /*0990*/  @!P1 LDG.E R3, desc[UR16][R2.64] ;  /* 0x0000001002039981 */ /* 0x000f28000c1e1900 */
[----:B------:R-:W4:Y:S01]  /*09a0*/  @!P1 LDG.E R8, desc[UR16][R8.64] ;  /* 0x0000001008089981 */ /* 0x000f22000c1e1900 */
[----:B--2---:R-:W-:-:S04]  /*09b0*/  @P0 FFMA R16, R19, R16, R12 ;  /* 0x0000001013100223 */ /* 0x004fc8000000000c */
[----:B---3--:R-:W-:-:S04]  /*09c0*/  @P0 FFMA R12, R21, R4, R16 ;  /* 0x00000004150c0223 */ /* 0x008fc80000000010 */
[----:B----4-:R-:W-:-:S07]  /*09d0*/  @!P1 FFMA R12, R3, R8, R12 ;  /* 0x00000008030c9223 */ /* 0x010fce000000000c */
.L_x_1:
[----:B------:R-:W-:Y:S05]  /*09e0*/  BSYNC.RECONVERGENT B0 ;  /* 0x0000000000007941 */ /* 0x000fea0003800200 */
.L_x_0:
[----:B------:R-:W0:Y:S01]  /*09f0*/  LDC.64 R2, c[0x0][0x380] ;  /* 0x0000e000ff027b82 */ /* 0x000e220000000a00 */
[----:B------:R-:W-:-:S04]  /*0a00*/  IMAD R13, R13, UR18, R0 ;  /* 0x000000120d0d7c24 */ /* 0x000fc8000f8e0200 */
[----:B0-----:R-:W-:-:S05]  /*0a10*/  IMAD.WIDE R2, R13, 0x4, R2 ;  /* 0x000000040d027825 */ /* 0x001fca00078e0202 */
[----:B------:R-:W-:Y:S01]  /*0a20*/  STG.E desc[UR16][R2.64], R12 ;  /* 0x0000000c02007986 */ /* 0x000fe2000c101910 */
[----:B------:R-:W-:Y:S05]  /*0a30*/  EXIT ;  /* 0x000000000000794d */ /* 0x000fea0003800000 */
.L_x_5:
[----:B------:R-:W-:-:S00]  /*0a40*/  BRA `(.L_x_5) ;  /* 0xfffffffc00fc7947 */ /* 0x000fc0000383ffff */
[----:B------:R-:W-:-:S00]  /*0a50*/  NOP ;  /* 0x0000000000007918 */ /* 0x000fc00000000000 */
        /* <DEDUP_REMOVED lines=10> */
.L_x_6:


//--------------------- .nv.shared.reserved.0     --------------------------
	.section	.nv.shared.reserved.0,"aw",@nobits
	.weak		__nv_reservedSMEM_offset_0_alias
	.size		__nv_reservedSMEM_offset_0_alias, 0, 64
	.other		__nv_reservedSMEM_offset_0_alias,@"STO_CUDA_RESERVED_SHARED STV_DEFAULT"
__nv_reservedSMEM_offset_0_alias:
	.zero		0
	.zero		64


//--------------------- .nv.constant0._Z6matMulPfS_S_ii --------------------------
	.section	.nv.constant0._Z6matMulPfS_S_ii,"a",@progbits
	.sectionflags	@""
	.align	4
.nv.constant0._Z6matMulPfS_S_ii:
	.zero		928


//--------------------- SYMBOLS --------------------------

	.type		.nv.reservedSmem.offset0,@object
	.size		.nv.reservedSmem.offset0,0x4
